//
// Generated by NVIDIA NVVM Compiler
//
// Compiler Build ID: CL-36424714
// Cuda compilation tools, release 13.0, V13.0.88
// Based on NVVM 20.0.0
//

.version 9.0
.target sm_100
.address_size 64

	// .globl	_Z8main_gpuPiS_S_S_i

.visible .entry _Z8main_gpuPiS_S_S_i(
	.param .u64 .ptr .align 1 _Z8main_gpuPiS_S_S_i_param_0,
	.param .u64 .ptr .align 1 _Z8main_gpuPiS_S_S_i_param_1,
	.param .u64 .ptr .align 1 _Z8main_gpuPiS_S_S_i_param_2,
	.param .u64 .ptr .align 1 _Z8main_gpuPiS_S_S_i_param_3,
	.param .u32 _Z8main_gpuPiS_S_S_i_param_4
)
{
	.reg .pred 	%p<18>;
	.reg .b32 	%r<175>;
	.reg .b64 	%rd<102>;

	ld.param.u64 	%rd12, [_Z8main_gpuPiS_S_S_i_param_1];
	ld.param.u64 	%rd13, [_Z8main_gpuPiS_S_S_i_param_2];
	ld.param.u64 	%rd11, [_Z8main_gpuPiS_S_S_i_param_3];
	ld.param.u32 	%r51, [_Z8main_gpuPiS_S_S_i_param_4];
	cvta.to.global.u64 	%rd1, %rd13;
	cvta.to.global.u64 	%rd2, %rd11;
	cvta.to.global.u64 	%rd3, %rd12;
	mov.u32 	%r52, %ctaid.x;
	mov.u32 	%r53, %ntid.x;
	mul.lo.s32 	%r1, %r52, %r53;
	mov.u32 	%r2, %tid.x;
	add.s32 	%r3, %r1, %r2;
	add.s32 	%r4, %r51, -1;
	mul.lo.s32 	%r54, %r4, %r51;
	shr.u32 	%r55, %r54, 31;
	add.s32 	%r56, %r54, %r55;
	shr.s32 	%r57, %r56, 1;
	setp.ge.s32 	%p1, %r3, %r57;
	@%p1 bra 	$L__BB0_16;
	setp.lt.s32 	%p2, %r3, 0;
	mov.b32 	%r157, 0;
	mov.u32 	%r158, %r157;
	@%p2 bra 	$L__BB0_4;
	mov.b32 	%r155, 0;
	mov.u32 	%r156, %r155;
$L__BB0_3:
	mov.u32 	%r158, %r155;
	add.s32 	%r157, %r156, 1;
	not.b32 	%r60, %r156;
	add.s32 	%r61, %r51, %r60;
	add.s32 	%r155, %r61, %r158;
	setp.ge.s32 	%p3, %r3, %r155;
	mov.u32 	%r156, %r157;
	@%p3 bra 	$L__BB0_3;
$L__BB0_4:
	add.s32 	%r11, %r157, -1;
	sub.s32 	%r62, %r3, %r158;
	add.s32 	%r12, %r62, %r157;
	mul.lo.s32 	%r13, %r11, %r51;
	cvt.s64.s32 	%rd4, %r13;
	cvt.s64.s32 	%rd5, %r157;
	add.s64 	%rd14, %rd4, %rd5;
	shl.b64 	%rd15, %rd14, 2;
	add.s64 	%rd16, %rd3, %rd15;
	ld.global.u32 	%r63, [%rd16+-4];
	mul.lo.s32 	%r14, %r12, %r51;
	add.s32 	%r64, %r14, %r12;
	mul.wide.s32 	%rd17, %r64, 4;
	add.s64 	%rd18, %rd3, %rd17;
	ld.global.u32 	%r65, [%rd18];
	sub.s32 	%r66, %r63, %r65;
	mul.wide.s32 	%rd19, %r12, 4;
	add.s64 	%rd20, %rd2, %rd19;
	ld.global.u32 	%r15, [%rd20];
	mul.lo.s32 	%r16, %r15, %r51;
	add.s32 	%r67, %r16, %r15;
	mul.wide.s32 	%rd21, %r67, 4;
	add.s64 	%rd22, %rd1, %rd21;
	ld.global.u32 	%r68, [%rd22];
	mul.wide.s32 	%rd23, %r157, 4;
	add.s64 	%rd24, %rd2, %rd23;
	ld.global.u32 	%r17, [%rd24+-4];
	mul.lo.s32 	%r18, %r17, %r51;
	add.s32 	%r69, %r18, %r17;
	mul.wide.s32 	%rd25, %r69, 4;
	add.s64 	%rd26, %rd1, %rd25;
	ld.global.u32 	%r70, [%rd26];
	sub.s32 	%r71, %r68, %r70;
	mul.lo.s32 	%r72, %r71, %r66;
	add.s32 	%r73, %r12, %r13;
	mul.wide.s32 	%rd27, %r73, 4;
	add.s64 	%rd28, %rd3, %rd27;
	ld.global.u32 	%r74, [%rd28];
	cvt.s64.s32 	%rd6, %r14;
	add.s64 	%rd29, %rd6, %rd5;
	shl.b64 	%rd30, %rd29, 2;
	add.s64 	%rd31, %rd3, %rd30;
	ld.global.u32 	%r75, [%rd31+-4];
	sub.s32 	%r76, %r74, %r75;
	add.s32 	%r77, %r16, %r17;
	mul.wide.s32 	%rd32, %r77, 4;
	add.s64 	%rd33, %rd1, %rd32;
	ld.global.u32 	%r78, [%rd33];
	add.s32 	%r79, %r15, %r18;
	mul.wide.s32 	%rd34, %r79, 4;
	add.s64 	%rd35, %rd1, %rd34;
	ld.global.u32 	%r80, [%rd35];
	sub.s32 	%r81, %r78, %r80;
	mad.lo.s32 	%r169, %r81, %r76, %r72;
	setp.lt.s32 	%p4, %r51, 1;
	@%p4 bra 	$L__BB0_15;
	setp.eq.s32 	%p5, %r4, 0;
	mov.b32 	%r172, 0;
	@%p5 bra 	$L__BB0_12;
	cvt.u32.u64 	%r86, %rd5;
	add.s32 	%r87, %r2, %r86;
	add.s32 	%r88, %r87, %r51;
	add.s32 	%r89, %r88, %r1;
	sub.s32 	%r164, %r89, %r158;
	neg.s32 	%r163, %r86;
	add.s64 	%rd101, %rd2, 4;
	mov.b32 	%r166, 1;
	mov.b32 	%r160, 0;
	mov.u32 	%r159, %r12;
	mov.u32 	%r161, %r13;
	mov.u32 	%r162, %r14;
	mov.u32 	%r165, %r51;
	mov.u32 	%r167, %r160;
$L__BB0_7:
	setp.eq.s32 	%p6, %r163, -1;
	setp.eq.s32 	%p7, %r167, %r12;
	or.pred  	%p8, %p6, %p7;
	@%p8 bra 	$L__BB0_9;
	cvt.s64.s32 	%rd36, %r160;
	add.s64 	%rd37, %rd36, %rd5;
	shl.b64 	%rd38, %rd37, 2;
	add.s64 	%rd39, %rd3, %rd38;
	ld.global.u32 	%r90, [%rd39+-4];
	mul.wide.s32 	%rd40, %r159, 4;
	add.s64 	%rd41, %rd3, %rd40;
	ld.global.u32 	%r91, [%rd41];
	sub.s32 	%r92, %r90, %r91;
	ld.global.u32 	%r93, [%rd101+-4];
	mul.lo.s32 	%r94, %r93, %r51;
	add.s32 	%r95, %r94, %r15;
	mul.wide.s32 	%rd42, %r95, 4;
	add.s64 	%rd43, %rd1, %rd42;
	ld.global.u32 	%r96, [%rd43];
	add.s32 	%r97, %r94, %r17;
	mul.wide.s32 	%rd44, %r97, 4;
	add.s64 	%rd45, %rd1, %rd44;
	ld.global.u32 	%r98, [%rd45];
	sub.s32 	%r99, %r96, %r98;
	mad.lo.s32 	%r100, %r99, %r92, %r169;
	mul.wide.s32 	%rd46, %r161, 4;
	add.s64 	%rd47, %rd3, %rd46;
	ld.global.u32 	%r101, [%rd47];
	mul.wide.s32 	%rd48, %r162, 4;
	add.s64 	%rd49, %rd3, %rd48;
	ld.global.u32 	%r102, [%rd49];
	sub.s32 	%r103, %r101, %r102;
	add.s32 	%r104, %r16, %r93;
	mul.wide.s32 	%rd50, %r104, 4;
	add.s64 	%rd51, %rd1, %rd50;
	ld.global.u32 	%r105, [%rd51];
	add.s32 	%r106, %r18, %r93;
	mul.wide.s32 	%rd52, %r106, 4;
	add.s64 	%rd53, %rd1, %rd52;
	ld.global.u32 	%r107, [%rd53];
	sub.s32 	%r108, %r105, %r107;
	mad.lo.s32 	%r169, %r108, %r103, %r100;
$L__BB0_9:
	add.s32 	%r109, %r167, 1;
	setp.eq.s32 	%p9, %r109, %r11;
	setp.eq.s32 	%p10, %r109, %r12;
	or.pred  	%p11, %p9, %p10;
	@%p11 bra 	$L__BB0_11;
	cvt.s64.s32 	%rd54, %r165;
	add.s64 	%rd55, %rd54, %rd5;
	shl.b64 	%rd56, %rd55, 2;
	add.s64 	%rd57, %rd3, %rd56;
	ld.global.u32 	%r110, [%rd57+-4];
	mul.wide.s32 	%rd58, %r164, 4;
	add.s64 	%rd59, %rd3, %rd58;
	ld.global.u32 	%r111, [%rd59];
	sub.s32 	%r112, %r110, %r111;
	ld.global.u32 	%r113, [%rd101];
	mul.lo.s32 	%r114, %r113, %r51;
	add.s32 	%r115, %r114, %r15;
	mul.wide.s32 	%rd60, %r115, 4;
	add.s64 	%rd61, %rd1, %rd60;
	ld.global.u32 	%r116, [%rd61];
	add.s32 	%r117, %r114, %r17;
	mul.wide.s32 	%rd62, %r117, 4;
	add.s64 	%rd63, %rd1, %rd62;
	ld.global.u32 	%r118, [%rd63];
	sub.s32 	%r119, %r116, %r118;
	mad.lo.s32 	%r120, %r119, %r112, %r169;
	add.s32 	%r121, %r166, -1;
	cvt.s64.s32 	%rd64, %r121;
	add.s64 	%rd65, %rd64, %rd4;
	shl.b64 	%rd66, %rd65, 2;
	add.s64 	%rd67, %rd3, %rd66;
	ld.global.u32 	%r122, [%rd67+4];
	add.s64 	%rd68, %rd64, %rd6;
	shl.b64 	%rd69, %rd68, 2;
	add.s64 	%rd70, %rd3, %rd69;
	ld.global.u32 	%r123, [%rd70+4];
	sub.s32 	%r124, %r122, %r123;
	add.s32 	%r125, %r16, %r113;
	mul.wide.s32 	%rd71, %r125, 4;
	add.s64 	%rd72, %rd1, %rd71;
	ld.global.u32 	%r126, [%rd72];
	add.s32 	%r127, %r18, %r113;
	mul.wide.s32 	%rd73, %r127, 4;
	add.s64 	%rd74, %rd1, %rd73;
	ld.global.u32 	%r128, [%rd74];
	sub.s32 	%r129, %r126, %r128;
	mad.lo.s32 	%r169, %r129, %r124, %r120;
$L__BB0_11:
	add.s32 	%r167, %r167, 2;
	add.s32 	%r166, %r166, 2;
	shl.b32 	%r130, %r51, 1;
	add.s32 	%r165, %r165, %r130;
	add.s32 	%r164, %r164, %r130;
	add.s32 	%r163, %r163, 2;
	add.s32 	%r162, %r162, 2;
	add.s32 	%r161, %r161, 2;
	add.s64 	%rd101, %rd101, 8;
	add.s32 	%r160, %r160, %r130;
	add.s32 	%r159, %r159, %r130;
	and.b32  	%r172, %r51, 2147483646;
	setp.ne.s32 	%p12, %r167, %r172;
	@%p12 bra 	$L__BB0_7;
$L__BB0_12:
	and.b32  	%r131, %r51, 1;
	setp.eq.b32 	%p13, %r131, 1;
	not.pred 	%p14, %p13;
	@%p14 bra 	$L__BB0_15;
	setp.eq.s32 	%p15, %r172, %r11;
	setp.eq.s32 	%p16, %r172, %r12;
	or.pred  	%p17, %p15, %p16;
	@%p17 bra 	$L__BB0_15;
	ld.param.u64 	%rd100, [_Z8main_gpuPiS_S_S_i_param_3];
	mul.lo.s32 	%r132, %r172, %r51;
	cvt.s64.s32 	%rd75, %r132;
	add.s64 	%rd76, %rd75, %rd5;
	shl.b64 	%rd77, %rd76, 2;
	add.s64 	%rd78, %rd3, %rd77;
	ld.global.u32 	%r133, [%rd78+-4];
	add.s32 	%r134, %r132, %r12;
	mul.wide.s32 	%rd79, %r134, 4;
	add.s64 	%rd80, %rd3, %rd79;
	ld.global.u32 	%r135, [%rd80];
	sub.s32 	%r136, %r133, %r135;
	cvta.to.global.u64 	%rd81, %rd100;
	mul.wide.u32 	%rd82, %r172, 4;
	add.s64 	%rd83, %rd81, %rd82;
	ld.global.u32 	%r137, [%rd83];
	mul.lo.s32 	%r138, %r137, %r51;
	add.s32 	%r139, %r138, %r15;
	mul.wide.s32 	%rd84, %r139, 4;
	add.s64 	%rd85, %rd1, %rd84;
	ld.global.u32 	%r140, [%rd85];
	add.s32 	%r141, %r138, %r17;
	mul.wide.s32 	%rd86, %r141, 4;
	add.s64 	%rd87, %rd1, %rd86;
	ld.global.u32 	%r142, [%rd87];
	sub.s32 	%r143, %r140, %r142;
	mad.lo.s32 	%r144, %r143, %r136, %r169;
	add.s32 	%r145, %r172, %r13;
	mul.wide.s32 	%rd88, %r145, 4;
	add.s64 	%rd89, %rd3, %rd88;
	ld.global.u32 	%r146, [%rd89];
	add.s32 	%r147, %r172, %r14;
	mul.wide.s32 	%rd90, %r147, 4;
	add.s64 	%rd91, %rd3, %rd90;
	ld.global.u32 	%r148, [%rd91];
	sub.s32 	%r149, %r146, %r148;
	add.s32 	%r150, %r16, %r137;
	mul.wide.s32 	%rd92, %r150, 4;
	add.s64 	%rd93, %rd1, %rd92;
	ld.global.u32 	%r151, [%rd93];
	add.s32 	%r152, %r18, %r137;
	mul.wide.s32 	%rd94, %r152, 4;
	add.s64 	%rd95, %rd1, %rd94;
	ld.global.u32 	%r153, [%rd95];
	sub.s32 	%r154, %r151, %r153;
	mad.lo.s32 	%r169, %r154, %r149, %r144;
$L__BB0_15:
	ld.param.u64 	%rd99, [_Z8main_gpuPiS_S_S_i_param_0];
	cvta.to.global.u64 	%rd96, %rd99;
	mul.wide.s32 	%rd97, %r3, 4;
	add.s64 	%rd98, %rd96, %rd97;
	st.global.u32 	[%rd98], %r169;
$L__BB0_16:
	ret;

}


// ===== COMPILED SASS (sm_100) =====

	.target	sm_100

	.elftype	@"ET_EXEC"


//--------------------- .note.nv.tkinfo           --------------------------
	.section	.note.nv.tkinfo,"",@"SHT_NOTE"
	.sectionflags	@"SHF_NOTE_NV_TKINFO"
	.tkinfo
        /*0018*/ 	.word	0x00000002
        /*0030*/ 	.string	""
        /*0030*/ 	.string	"ptxas"
        /*0030*/ 	.string	"Cuda compilation tools, release 13.0, V13.0.88"
        /*0030*/ 	.string	"Build cuda_13.0.r13.0/compiler.36424714_0"
        /*0030*/ 	.string	"-arch sm_100 -m 64 "



//--------------------- .note.nv.cuinfo           --------------------------
	.section	.note.nv.cuinfo,"",@"SHT_NOTE"
	.sectionflags	@"SHF_NOTE_NV_CUINFO"
        /*0018*/ 	.short	0x0002
        /*001a*/ 	.short	0x0064
        /*001c*/ 	.short	0x0082
	.zero		2


//--------------------- .nv.info                  --------------------------
	.section	.nv.info,"",@"SHT_CUDA_INFO"
	.align	4


	//----- nvinfo : EIATTR_REGCOUNT
	.align		4
        /*0000*/ 	.byte	0x04, 0x2f
        /*0002*/ 	.short	(.L_1 - .L_0)
	.align		4
.L_0:
        /*0004*/ 	.word	index@(_Z8main_gpuPiS_S_S_i)
        /*0008*/ 	.word	0x00000020


	//----- nvinfo : EIATTR_FRAME_SIZE
	.align		4
.L_1:
        /*000c*/ 	.byte	0x04, 0x11
        /*000e*/ 	.short	(.L_3 - .L_2)
	.align		4
.L_2:
        /*0010*/ 	.word	index@(_Z8main_gpuPiS_S_S_i)
        /*0014*/ 	.word	0x00000000


	//----- nvinfo : EIATTR_MIN_STACK_SIZE
	.align		4
.L_3:
        /*0018*/ 	.byte	0x04, 0x12
        /*001a*/ 	.short	(.L_5 - .L_4)
	.align		4
.L_4:
        /*001c*/ 	.word	index@(_Z8main_gpuPiS_S_S_i)
        /*0020*/ 	.word	0x00000000
.L_5:


//--------------------- .nv.compat                --------------------------
	.section	.nv.compat,"",@"SHT_CUDA_COMPAT_INFO"
	.align	4
        /*0000*/ 	.byte	0x02, 0x09, 0x00, 0x00, 0x02, 0x02, 0x01, 0x00, 0x02, 0x05, 0x05, 0x00, 0x03, 0x07, 0x01, 0x01
        /*0010*/ 	.byte	0x02, 0x03, 0x00, 0x00, 0x02, 0x06, 0x01, 0x00, 0x04, 0x0b, 0x08, 0x00, 0x09, 0x00, 0x00, 0x00
        /*0020*/ 	.byte	0x00, 0x00, 0x00, 0x00


//--------------------- .nv.info._Z8main_gpuPiS_S_S_i --------------------------
	.section	.nv.info._Z8main_gpuPiS_S_S_i,"",@"SHT_CUDA_INFO"
	.sectionflags	@""
	.align	4


	//----- nvinfo : EIATTR_CUDA_API_VERSION
	.align		4
        /*0000*/ 	.byte	0x04, 0x37
        /*0002*/ 	.short	(.L_7 - .L_6)
.L_6:
        /*0004*/ 	.word	0x00000082


	//----- nvinfo : EIATTR_KPARAM_INFO
	.align		4
.L_7:
        /*0008*/ 	.byte	0x04, 0x17
        /*000a*/ 	.short	(.L_9 - .L_8)
.L_8:
        /*000c*/ 	.word	0x00000000
        /*0010*/ 	.short	0x0004
        /*0012*/ 	.short	0x0020
        /*0014*/ 	.byte	0x00, 0xf0, 0x11, 0x00


	//----- nvinfo : EIATTR_KPARAM_INFO
	.align		4
.L_9:
        /*0018*/ 	.byte	0x04, 0x17
        /*001a*/ 	.short	(.L_11 - .L_10)
.L_10:
        /*001c*/ 	.word	0x00000000
        /*0020*/ 	.short	0x0003
        /*0022*/ 	.short	0x0018
        /*0024*/ 	.byte	0x00, 0xf5, 0x21, 0x00


	//----- nvinfo : EIATTR_KPARAM_INFO
	.align		4
.L_11:
        /*0028*/ 	.byte	0x04, 0x17
        /*002a*/ 	.short	(.L_13 - .L_12)
.L_12:
        /*002c*/ 	.word	0x00000000
        /*0030*/ 	.short	0x0002
        /*0032*/ 	.short	0x0010
        /*0034*/ 	.byte	0x00, 0xf5, 0x21, 0x00


	//----- nvinfo : EIATTR_KPARAM_INFO
	.align		4
.L_13:
        /*0038*/ 	.byte	0x04, 0x17
        /*003a*/ 	.short	(.L_15 - .L_14)
.L_14:
        /*003c*/ 	.word	0x00000000
        /*0040*/ 	.short	0x0001
        /*0042*/ 	.short	0x0008
        /*0044*/ 	.byte	0x00, 0xf5, 0x21, 0x00


	//----- nvinfo : EIATTR_KPARAM_INFO
	.align		4
.L_15:
        /*0048*/ 	.byte	0x04, 0x17
        /*004a*/ 	.short	(.L_17 - .L_16)
.L_16:
        /*004c*/ 	.word	0x00000000
        /*0050*/ 	.short	0x0000
        /*0052*/ 	.short	0x0000
        /*0054*/ 	.byte	0x00, 0xf5, 0x21, 0x00


	//----- nvinfo : EIATTR_SPARSE_MMA_MASK
	.align		4
.L_17:
        /*0058*/ 	.byte	0x03, 0x50
        /*005a*/ 	.short	0x0000


	//----- nvinfo : EIATTR_MAXREG_COUNT
	.align		4
        /*005c*/ 	.byte	0x03, 0x1b
        /*005e*/ 	.short	0x00ff


	//----- nvinfo : EIATTR_MERCURY_ISA_VERSION
	.align		4
        /*0060*/ 	.byte	0x03, 0x5f
        /*0062*/ 	.short	0x0101


	//----- nvinfo : EIATTR_VRC_CTA_INIT_COUNT
	.align		4
        /*0064*/ 	.byte	0x02, 0x4a
	.zero		1
	.zero		1


	//----- nvinfo : EIATTR_EXIT_INSTR_OFFSETS
	.align		4
        /*0068*/ 	.byte	0x04, 0x1c
        /*006a*/ 	.short	(.L_19 - .L_18)


	//   ....[0]....
.L_18:
        /*006c*/ 	.word	0x000000d0


	//   ....[1]....
        /*0070*/ 	.word	0x00001010


	//----- nvinfo : EIATTR_CRS_STACK_SIZE
	.align		4
.L_19:
        /*0074*/ 	.byte	0x04, 0x1e
        /*0076*/ 	.short	(.L_21 - .L_20)
.L_20:
        /*0078*/ 	.word	0x00000000


	//----- nvinfo : EIATTR_CBANK_PARAM_SIZE
	.align		4
.L_21:
        /*007c*/ 	.byte	0x03, 0x19
        /*007e*/ 	.short	0x0024


	//----- nvinfo : EIATTR_PARAM_CBANK
	.align		4
        /*0080*/ 	.byte	0x04, 0x0a
        /*0082*/ 	.short	(.L_23 - .L_22)
	.align		4
.L_22:
        /*0084*/ 	.word	index@(.nv.constant0._Z8main_gpuPiS_S_S_i)
        /*0088*/ 	.short	0x0380
        /*008a*/ 	.short	0x0024


	//----- nvinfo : EIATTR_SW_WAR
	.align		4
.L_23:
        /*008c*/ 	.byte	0x04, 0x36
        /*008e*/ 	.short	(.L_25 - .L_24)
.L_24:
        /*0090*/ 	.word	0x00000008
.L_25:


//--------------------- .nv.callgraph             --------------------------
	.section	.nv.callgraph,"",@"SHT_CUDA_CALLGRAPH"
	.align	4
	.sectionentsize	8
	.align		4
        /*0000*/ 	.word	0x00000000
	.align		4
        /*0004*/ 	.word	0xffffffff
	.align		4
        /*0008*/ 	.word	0x00000000
	.align		4
        /*000c*/ 	.word	0xfffffffe
	.align		4
        /*0010*/ 	.word	0x00000000
	.align		4
        /*0014*/ 	.word	0xfffffffd
	.align		4
        /*0018*/ 	.word	0x00000000
	.align		4
        /*001c*/ 	.word	0xfffffffc


//--------------------- .text._Z8main_gpuPiS_S_S_i --------------------------
	.section	.text._Z8main_gpuPiS_S_S_i,"ax",@progbits
	.align	128
        .global         _Z8main_gpuPiS_S_S_i
        .type           _Z8main_gpuPiS_S_S_i,@function
        .size           _Z8main_gpuPiS_S_S_i,(.L_x_13 - _Z8main_gpuPiS_S_S_i)
        .other          _Z8main_gpuPiS_S_S_i,@"STO_CUDA_ENTRY STV_DEFAULT"
_Z8main_gpuPiS_S_S_i:
.text._Z8main_gpuPiS_S_S_i:
[----:B------:R-:W-:Y:S01]  /*0000*/  LDC R1, c[0x0][0x37c] ;  /* 0x0000df00ff017b82 */ /* 0x000fe20000000800 */
[----:B------:R-:W0:Y:S01]  /*0010*/  LDCU UR6, c[0x0][0x3a0] ;  /* 0x00007400ff0677ac */ /* 0x000e220008000800 */
[----:B------:R-:W1:Y:S06]  /*0020*/  S2R R9, SR_TID.X ;  /* 0x0000000000097919 */ /* 0x000e6c0000002100 */
[----:B------:R-:W2:Y:S01]  /*0030*/  S2UR UR5, SR_CTAID.X ;  /* 0x00000000000579c3 */ /* 0x000ea20000002500 */
[----:B------:R-:W2:Y:S01]  /*0040*/  LDCU UR4, c[0x0][0x360] ;  /* 0x00006c00ff0477ac */ /* 0x000ea20008000800 */
[----:B0-----:R-:W-:-:S05]  /*0050*/  IMAD.U32 R14, RZ, RZ, UR6 ;  /* 0x00000006ff0e7e24 */ /* 0x001fca000f8e00ff */
[----:B------:R-:W-:Y:S01]  /*0060*/  IADD3 R27, PT, PT, R14, -0x1, RZ ;  /* 0xffffffff0e1b7810 */ /* 0x000fe20007ffe0ff */
[----:B--2---:R-:W-:-:S04]  /*0070*/  UIMAD UR5, UR5, UR4, URZ ;  /* 0x00000004050572a4 */ /* 0x004fc8000f8e02ff */
[----:B------:R-:W-:-:S05]  /*0080*/  IMAD R0, R27, R14, RZ ;  /* 0x0000000e1b007224 */ /* 0x000fca00078e02ff */
[----:B------:R-:W-:Y:S01]  /*0090*/  LEA.HI R2, R0, R0, RZ, 0x1 ;  /* 0x0000000000027211 */ /* 0x000fe200078f08ff */
[----:B-1----:R-:W-:-:S03]  /*00a0*/  VIADD R0, R9, UR5 ;  /* 0x0000000509007c36 */ /* 0x002fc60008000000 */
[----:B------:R-:W-:-:S04]  /*00b0*/  SHF.R.S32.HI R3, RZ, 0x1, R2 ;  /* 0x00000001ff037819 */ /* 0x000fc80000011402 */
[----:B------:R-:W-:-:S13]  /*00c0*/  ISETP.GE.AND P0, PT, R0, R3, PT ;  /* 0x000000030000720c */ /* 0x000fda0003f06270 */
[----:B------:R-:W-:Y:S05]  /*00d0*/  @P0 EXIT ;  /* 0x000000000000094d */ /* 0x000fea0003800000 */
[----:B------:R-:W-:Y:S01]  /*00e0*/  ISETP.GE.AND P0, PT, R0, RZ, PT ;  /* 0x000000ff0000720c */ /* 0x000fe20003f06270 */
[----:B------:R-:W0:Y:S01]  /*00f0*/  LDCU.64 UR8, c[0x0][0x358] ;  /* 0x00006b00ff0877ac */ /* 0x000e220008000a00 */
[----:B------:R-:W-:Y:S01]  /*0100*/  BSSY.RECONVERGENT B0, `(.L_x_0) ;  /* 0x000000e000007945 */ /* 0x000fe20003800200 */
[----:B------:R-:W-:Y:S02]  /*0110*/  HFMA2 R3, -RZ, RZ, 0, 0 ;  /* 0x00000000ff037431 */ /* 0x000fe400000001ff */
[----:B------:R-:W-:-:S08]  /*0120*/  IMAD.MOV.U32 R15, RZ, RZ, RZ ;  /* 0x000000ffff0f7224 */ /* 0x000fd000078e00ff */
[----:B------:R-:W-:Y:S05]  /*0130*/  @!P0 BRA `(.L_x_1) ;  /* 0x0000000000288947 */ /* 0x000fea0003800000 */
[----:B------:R-:W-:Y:S01]  /*0140*/  BSSY.RECONVERGENT B1, `(.L_x_2) ;  /* 0x0000008000017945 */ /* 0x000fe20003800200 */
[----:B------:R-:W-:-:S07]  /*0150*/  CS2R R2, SRZ ;  /* 0x0000000000027805 */ /* 0x000fce000001ff00 */
.L_x_3:
[----:B------:R-:W-:Y:S01]  /*0160*/  LOP3.LUT R4, RZ, R2, RZ, 0x33, !PT ;  /* 0x00000002ff047212 */ /* 0x000fe200078e33ff */
[----:B------:R-:W-:Y:S01]  /*0170*/  VIADD R2, R2, 0x1 ;  /* 0x0000000102027836 */ /* 0x000fe20000000000 */
[----:B------:R-:W-:Y:S02]  /*0180*/  MOV R15, R3 ;  /* 0x00000003000f7202 */ /* 0x000fe40000000f00 */
[----:B------:R-:W-:-:S04]  /*0190*/  IADD3 R3, PT, PT, R3, R14, R4 ;  /* 0x0000000e03037210 */ /* 0x000fc80007ffe004 */
[----:B------:R-:W-:-:S13]  /*01a0*/  ISETP.GE.AND P0, PT, R0, R3, PT ;  /* 0x000000030000720c */ /* 0x000fda0003f06270 */
[----:B------:R-:W-:Y:S05]  /*01b0*/  @P0 BRA `(.L_x_3) ;  /* 0xfffffffc00e80947 */ /* 0x000fea000383ffff */
[----:B0-----:R-:W-:Y:S05]  /*01c0*/  BSYNC.RECONVERGENT B1 ;  /* 0x0000000000017941 */ /* 0x001fea0003800200 */
.L_x_2:
[----:B------:R-:W-:-:S07]  /*01d0*/  MOV R3, R2 ;  /* 0x0000000200037202 */ /* 0x000fce0000000f00 */
.L_x_1:
[----:B0-----:R-:W-:Y:S05]  /*01e0*/  BSYNC.RECONVERGENT B0 ;  /* 0x0000000000007941 */ /* 0x001fea0003800200 */
.L_x_0:
[----:B------:R-:W0:Y:S01]  /*01f0*/  LDC.64 R18, c[0x0][0x398] ;  /* 0x0000e600ff127b82 */ /* 0x000e220000000a00 */
[C---:B------:R-:W-:Y:S01]  /*0200*/  IADD3 R2, PT, PT, R3.reuse, R0, -R15 ;  /* 0x0000000003027210 */ /* 0x040fe20007ffe80f */
[----:B------:R-:W1:Y:S01]  /*0210*/  LDCU.64 UR6, c[0x0][0x388] ;  /* 0x00007100ff0677ac */ /* 0x000e620008000a00 */
[----:B------:R-:W-:-:S05]  /*0220*/  VIADD R7, R3, 0xffffffff ;  /* 0xffffffff03077836 */ /* 0x000fca0000000000 */
[----:B------:R-:W2:Y:S08]  /*0230*/  LDC.64 R10, c[0x0][0x388] ;  /* 0x0000e200ff0a7b82 */ /* 0x000eb00000000a00 */
[----:B------:R-:W3:Y:S01]  /*0240*/  LDC.64 R16, c[0x0][0x390] ;  /* 0x0000e400ff107b82 */ /* 0x000ee20000000a00 */
[----:B0-----:R-:W-:-:S04]  /*0250*/  IMAD.WIDE R12, R2, 0x4, R18 ;  /* 0x00000004020c7825 */ /* 0x001fc800078e0212 */
[----:B------:R-:W-:Y:S01]  /*0260*/  IMAD.WIDE R18, R3, 0x4, R18 ;  /* 0x0000000403127825 */ /* 0x000fe200078e0212 */
[----:B------:R-:W4:Y:S04]  /*0270*/  LDG.E R4, desc[UR8][R12.64] ;  /* 0x000000080c047981 */ /* 0x000f28000c1e1900 */
[----:B------:R0:W5:Y:S01]  /*0280*/  LDG.E R5, desc[UR8][R18.64+-0x4] ;  /* 0xfffffc0812057981 */ /* 0x000162000c1e1900 */
[-C--:B------:R-:W-:Y:S01]  /*0290*/  IMAD R6, R7, R14.reuse, RZ ;  /* 0x0000000e07067224 */ /* 0x080fe200078e02ff */
[----:B------:R-:W-:Y:S01]  /*02a0*/  SHF.R.S32.HI R22, RZ, 0x1f, R3 ;  /* 0x0000001fff167819 */ /* 0x000fe20000011403 */
[----:B------:R-:W-:-:S03]  /*02b0*/  IMAD R7, R2, R14, RZ ;  /* 0x0000000e02077224 */ /* 0x000fc600078e02ff */
[----:B------:R-:W-:Y:S02]  /*02c0*/  SHF.R.S32.HI R21, RZ, 0x1f, R6 ;  /* 0x0000001fff157819 */ /* 0x000fe40000011406 */
[----:B------:R-:W-:Y:S02]  /*02d0*/  IADD3 R20, P1, PT, R6, R3, RZ ;  /* 0x0000000306147210 */ /* 0x000fe40007f3e0ff */
[----:B------:R-:W-:Y:S02]  /*02e0*/  IADD3 R25, PT, PT, R2, R7, RZ ;  /* 0x0000000702197210 */ /* 0x000fe40007ffe0ff */
[----:B0-----:R-:W-:Y:S02]  /*02f0*/  IADD3.X R19, PT, PT, R21, R22, RZ, P1, !PT ;  /* 0x0000001615137210 */ /* 0x001fe40000ffe4ff */
[----:B-1----:R-:W-:Y:S01]  /*0300*/  LEA R28, P1, R20, UR6, 0x2 ;  /* 0x00000006141c7c11 */ /* 0x002fe2000f8210ff */
[----:B--2---:R-:W-:Y:S01]  /*0310*/  IMAD.WIDE R24, R25, 0x4, R10 ;  /* 0x0000000419187825 */ /* 0x004fe200078e020a */
[----:B------:R-:W-:-:S02]  /*0320*/  SHF.R.S32.HI R13, RZ, 0x1f, R7 ;  /* 0x0000001fff0d7819 */ /* 0x000fc40000011407 */
[----:B------:R-:W-:Y:S01]  /*0330*/  LEA.HI.X R29, R20, UR7, R19, 0x2, P1 ;  /* 0x00000007141d7c11 */ /* 0x000fe200088f1413 */
[----:B------:R-:W-:Y:S01]  /*0340*/  IMAD.IADD R19, R2, 0x1, R6 ;  /* 0x0000000102137824 */ /* 0x000fe200078e0206 */
[----:B------:R-:W-:Y:S01]  /*0350*/  IADD3 R8, P0, PT, R7, R3, RZ ;  /* 0x0000000307087210 */ /* 0x000fe20007f1e0ff */
[----:B------:R-:W2:Y:S02]  /*0360*/  LDG.E R25, desc[UR8][R24.64] ;  /* 0x0000000818197981 */ /* 0x000ea4000c1e1900 */
[----:B------:R-:W-:-:S04]  /*0370*/  IMAD.WIDE R10, R19, 0x4, R10 ;  /* 0x00000004130a7825 */ /* 0x000fc800078e020a */
[----:B------:R-:W-:Y:S01]  /*0380*/  IMAD.X R13, R22, 0x1, R13, P0 ;  /* 0x00000001160d7824 */ /* 0x000fe200000e060d */
[C---:B------:R-:W-:Y:S01]  /*0390*/  LEA R12, P0, R8.reuse, UR6, 0x2 ;  /* 0x00000006080c7c11 */ /* 0x040fe2000f8010ff */
[----:B------:R-:W2:Y:S03]  /*03a0*/  LDG.E R10, desc[UR8][R10.64] ;  /* 0x000000080a0a7981 */ /* 0x000ea6000c1e1900 */
[----:B------:R-:W-:Y:S02]  /*03b0*/  LEA.HI.X R13, R8, UR7, R13, 0x2, P0 ;  /* 0x00000007080d7c11 */ /* 0x000fe400080f140d */
[----:B------:R-:W2:Y:S04]  /*03c0*/  LDG.E R8, desc[UR8][R28.64+-0x4] ;  /* 0xfffffc081c087981 */ /* 0x000ea8000c1e1900 */
[----:B------:R-:W2:Y:S01]  /*03d0*/  LDG.E R13, desc[UR8][R12.64+-0x4] ;  /* 0xfffffc080c0d7981 */ /* 0x000ea2000c1e1900 */
[----:B----4-:R-:W-:-:S02]  /*03e0*/  IMAD R23, R4, R14, R4 ;  /* 0x0000000e04177224 */ /* 0x010fc400078e0204 */
[-CC-:B-----5:R-:W-:Y:S02]  /*03f0*/  IMAD R19, R5, R14.reuse, R5.reuse ;  /* 0x0000000e05137224 */ /* 0x1a0fe400078e0205 */
[----:B------:R-:W-:Y:S02]  /*0400*/  IMAD R21, R4, R14, R5 ;  /* 0x0000000e04157224 */ /* 0x000fe400078e0205 */
[----:B---3--:R-:W-:-:S04]  /*0410*/  IMAD.WIDE R22, R23, 0x4, R16 ;  /* 0x0000000417167825 */ /* 0x008fc800078e0210 */
[----:B------:R-:W-:Y:S02]  /*0420*/  IMAD R26, R5, R14, R4 ;  /* 0x0000000e051a7224 */ /* 0x000fe400078e0204 */
[--C-:B------:R-:W-:Y:S01]  /*0430*/  IMAD.WIDE R18, R19, 0x4, R16.reuse ;  /* 0x0000000413127825 */ /* 0x100fe200078e0210 */
[----:B------:R-:W3:Y:S03]  /*0440*/  LDG.E R22, desc[UR8][R22.64] ;  /* 0x0000000816167981 */ /* 0x000ee6000c1e1900 */
[--C-:B------:R-:W-:Y:S02]  /*0450*/  IMAD.WIDE R20, R21, 0x4, R16.reuse ;  /* 0x0000000415147825 */ /* 0x100fe400078e0210 */
[----:B------:R-:W3:Y:S02]  /*0460*/  LDG.E R19, desc[UR8][R18.64] ;  /* 0x0000000812137981 */ /* 0x000ee4000c1e1900 */
[----:B------:R-:W-:-:S02]  /*0470*/  IMAD.WIDE R16, R26, 0x4, R16 ;  /* 0x000000041a107825 */ /* 0x000fc400078e0210 */
[----:B------:R-:W4:Y:S04]  /*0480*/  LDG.E R20, desc[UR8][R20.64] ;  /* 0x0000000814147981 */ /* 0x000f28000c1e1900 */
[----:B------:R-:W4:Y:S01]  /*0490*/  LDG.E R17, desc[UR8][R16.64] ;  /* 0x0000000810117981 */ /* 0x000f22000c1e1900 */
[----:B------:R-:W-:Y:S02]  /*04a0*/  ISETP.GE.AND P0, PT, R14, 0x1, PT ;  /* 0x000000010e00780c */ /* 0x000fe40003f06270 */
[----:B--2---:R-:W-:Y:S02]  /*04b0*/  IADD3 R8, PT, PT, R8, -R25, RZ ;  /* 0x8000001908087210 */ /* 0x004fe40007ffe0ff */
[----:B------:R-:W-:Y:S01]  /*04c0*/  IADD3 R24, PT, PT, R10, -R13, RZ ;  /* 0x8000000d0a187210 */ /* 0x000fe20007ffe0ff */
[----:B---3--:R-:W-:-:S04]  /*04d0*/  IMAD.IADD R25, R22, 0x1, -R19 ;  /* 0x0000000116197824 */ /* 0x008fc800078e0a13 */
[----:B------:R-:W-:Y:S02]  /*04e0*/  IMAD R25, R8, R25, RZ ;  /* 0x0000001908197224 */ /* 0x000fe400078e02ff */
[----:B----4-:R-:W-:-:S04]  /*04f0*/  IMAD.IADD R22, R20, 0x1, -R17 ;  /* 0x0000000114167824 */ /* 0x010fc800078e0a11 */
[----:B------:R-:W-:Y:S01]  /*0500*/  IMAD R25, R24, R22, R25 ;  /* 0x0000001618197224 */ /* 0x000fe200078e0219 */
[----:B------:R-:W-:Y:S06]  /*0510*/  @!P0 BRA `(.L_x_4) ;  /* 0x0000000800b08947 */ /* 0x000fec0003800000 */
[----:B------:R-:W-:Y:S01]  /*0520*/  ISETP.NE.AND P0, PT, R27, RZ, PT ;  /* 0x000000ff1b00720c */ /* 0x000fe20003f05270 */
[----:B------:R-:W-:-:S12]  /*0530*/  HFMA2 R17, -RZ, RZ, 0, 0 ;  /* 0x00000000ff117431 */ /* 0x000fd800000001ff */
[----:B------:R-:W-:Y:S05]  /*0540*/  @!P0 BRA `(.L_x_5) ;  /* 0x0000000400e48947 */ /* 0x000fea0003800000 */
[----:B------:R-:W0:Y:S01]  /*0550*/  LDCU.64 UR6, c[0x0][0x398] ;  /* 0x00007300ff0677ac */ /* 0x000e220008000a00 */
[----:B------:R-:W1:Y:S01]  /*0560*/  LDC R8, c[0x0][0x3a0] ;  /* 0x0000e800ff087b82 */ /* 0x000e620000000800 */
[--C-:B------:R-:W-:Y:S01]  /*0570*/  IADD3 R10, PT, PT, R9, R14, R3.reuse ;  /* 0x0000000e090a7210 */ /* 0x100fe20007ffe003 */
[----:B------:R-:W-:Y:S01]  /*0580*/  IMAD.MOV R11, RZ, RZ, -R3 ;  /* 0x000000ffff0b7224 */ /* 0x000fe200078e0a03 */
[----:B------:R-:W-:Y:S01]  /*0590*/  MOV R20, RZ ;  /* 0x000000ff00147202 */ /* 0x000fe20000000f00 */
[----:B------:R-:W-:Y:S01]  /*05a0*/  IMAD.MOV.U32 R21, RZ, RZ, R2 ;  /* 0x000000ffff157224 */ /* 0x000fe200078e0002 */
[----:B------:R-:W-:Y:S01]  /*05b0*/  IADD3 R9, PT, PT, -R15, UR5, R10 ;  /* 0x000000050f097c10 */ /* 0x000fe2000fffe10a */
[----:B------:R-:W-:Y:S01]  /*05c0*/  IMAD.MOV.U32 R23, RZ, RZ, R7 ;  /* 0x000000ffff177224 */ /* 0x000fe200078e0007 */
[----:B------:R-:W-:Y:S01]  /*05d0*/  LOP3.LUT R10, R14, 0x7ffffffe, RZ, 0xc0, !PT ;  /* 0x7ffffffe0e0a7812 */ /* 0x000fe200078ec0ff */
[----:B------:R-:W2:Y:S01]  /*05e0*/  LDCU UR11, c[0x0][0x3a0] ;  /* 0x00007400ff0b77ac */ /* 0x000ea20008000800 */
[----:B------:R-:W-:Y:S01]  /*05f0*/  MOV R22, R6 ;  /* 0x0000000600167202 */ /* 0x000fe20000000f00 */
[----:B------:R-:W3:Y:S01]  /*0600*/  LDCU.64 UR12, c[0x0][0x388] ;  /* 0x00007100ff0c77ac */ /* 0x000ee20008000a00 */
[----:B0-----:R-:W-:-:S04]  /*0610*/  UIADD3 UR4, UP0, UPT, UR6, 0x4, URZ ;  /* 0x0000000406047890 */ /* 0x001fc8000ff1e0ff */
[----:B------:R-:W-:Y:S02]  /*0620*/  UIADD3.X UR6, UPT, UPT, URZ, UR7, URZ, UP0, !UPT ;  /* 0x00000007ff067290 */ /* 0x000fe400087fe4ff */
[----:B------:R-:W-:Y:S01]  /*0630*/  MOV R12, UR4 ;  /* 0x00000004000c7c02 */ /* 0x000fe20008000f00 */
[----:B------:R-:W-:-:S03]  /*0640*/  UMOV UR4, URZ ;  /* 0x000000ff00047c82 */ /* 0x000fc60008000000 */
[----:B------:R-:W-:Y:S01]  /*0650*/  IMAD.U32 R13, RZ, RZ, UR6 ;  /* 0x00000006ff0d7e24 */ /* 0x000fe2000f8e00ff */
[----:B--23--:R-:W-:-:S06]  /*0660*/  UMOV UR6, 0x1 ;  /* 0x0000000100067882 */ /* 0x00cfcc0000000000 */
.L_x_10:
[----:B------:R-:W-:Y:S01]  /*0670*/  ISETP.NE.AND P0, PT, R2, UR4, PT ;  /* 0x0000000402007c0c */ /* 0x000fe2000bf05270 */
[----:B------:R-:W-:Y:S03]  /*0680*/  BSSY.RECONVERGENT B0, `(.L_x_6) ;  /* 0x0000024000007945 */ /* 0x000fe60003800200 */
[----:B------:R-:W-:-:S13]  /*0690*/  ISETP.EQ.OR P0, PT, R11, -0x1, !P0 ;  /* 0xffffffff0b00780c */ /* 0x000fda0004702670 */
[----:B------:R-:W-:Y:S05]  /*06a0*/  @P0 BRA `(.L_x_7) ;  /* 0x0000000000840947 */ /* 0x000fea0003800000 */
[----:B------:R-:W0:Y:S01]  /*06b0*/  LDC.64 R16, c[0x0][0x388] ;  /* 0x0000e200ff107b82 */ /* 0x000e220000000a00 */
[----:B------:R-:W-:Y:S01]  /*06c0*/  SHF.R.S32.HI R15, RZ, 0x1f, R3 ;  /* 0x0000001fff0f7819 */ /* 0x000fe20000011403 */
[----:B------:R-:W2:Y:S01]  /*06d0*/  LDG.E R27, desc[UR8][R12.64+-0x4] ;  /* 0xfffffc080c1b7981 */ /* 0x000ea2000c1e1900 */
[----:B------:R-:W-:-:S04]  /*06e0*/  IADD3 R14, P0, PT, R20, R3, RZ ;  /* 0x00000003140e7210 */ /* 0x000fc80007f1e0ff */
[----:B------:R-:W-:Y:S02]  /*06f0*/  LEA.HI.X.SX32 R15, R20, R15, 0x1, P0 ;  /* 0x0000000f140f7211 */ /* 0x000fe400000f0eff */
[----:B------:R-:W-:-:S04]  /*0700*/  LEA R18, P0, R14, UR12, 0x2 ;  /* 0x0000000c0e127c11 */ /* 0x000fc8000f8010ff */
[----:B------:R-:W-:-:S06]  /*0710*/  LEA.HI.X R19, R14, UR13, R15, 0x2, P0 ;  /* 0x0000000d0e137c11 */ /* 0x000fcc00080f140f */
[----:B------:R-:W3:Y:S01]  /*0720*/  LDG.E R19, desc[UR8][R18.64+-0x4] ;  /* 0xfffffc0812137981 */ /* 0x000ee2000c1e1900 */
[----:B0-----:R-:W-:-:S04]  /*0730*/  IMAD.WIDE R28, R21, 0x4, R16 ;  /* 0x00000004151c7825 */ /* 0x001fc800078e0210 */
[--C-:B------:R-:W-:Y:S01]  /*0740*/  IMAD.WIDE R14, R22, 0x4, R16.reuse ;  /* 0x00000004160e7825 */ /* 0x100fe200078e0210 */
[----:B------:R-:W3:Y:S03]  /*0750*/  LDG.E R26, desc[UR8][R28.64] ;  /* 0x000000081c1a7981 */ /* 0x000ee6000c1e1900 */
[----:B------:R-:W-:Y:S01]  /*0760*/  IMAD.WIDE R16, R23, 0x4, R16 ;  /* 0x0000000417107825 */ /* 0x000fe200078e0210 */
[----:B------:R0:W4:Y:S05]  /*0770*/  LDG.E R24, desc[UR8][R14.64] ;  /* 0x000000080e187981 */ /* 0x00012a000c1e1900 */
[----:B------:R-:W4:Y:S01]  /*0780*/  LDG.E R17, desc[UR8][R16.64] ;  /* 0x0000000810117981 */ /* 0x000f22000c1e1900 */
[----:B0-----:R-:W0:Y:S01]  /*0790*/  LDC.64 R14, c[0x0][0x390] ;  /* 0x0000e400ff0e7b82 */ /* 0x001e220000000a00 */
[----:B--2---:R-:W-:-:S04]  /*07a0*/  IMAD R29, R27, UR11, R4 ;  /* 0x0000000b1b1d7c24 */ /* 0x004fc8000f8e0204 */
[----:B0-----:R-:W-:-:S06]  /*07b0*/  IMAD.WIDE R28, R29, 0x4, R14 ;  /* 0x000000041d1c7825 */ /* 0x001fcc00078e020e */
[----:B------:R-:W2:Y:S01]  /*07c0*/  LDG.E R28, desc[UR8][R28.64] ;  /* 0x000000081c1c7981 */ /* 0x000ea2000c1e1900 */
[----:B---3--:R-:W-:Y:S01]  /*07d0*/  IADD3 R26, PT, PT, R19, -R26, RZ ;  /* 0x8000001a131a7210 */ /* 0x008fe20007ffe0ff */
[----:B------:R-:W-:-:S04]  /*07e0*/  IMAD R19, R27, UR11, R5 ;  /* 0x0000000b1b137c24 */ /* 0x000fc8000f8e0205 */
[----:B------:R-:W-:-:S04]  /*07f0*/  IMAD.WIDE R18, R19, 0x4, R14 ;  /* 0x0000000413127825 */ /* 0x000fc800078e020e */
[----:B----4-:R-:W-:Y:S02]  /*0800*/  IMAD.IADD R24, R24, 0x1, -R17 ;  /* 0x0000000118187824 */ /* 0x010fe400078e0a11 */
[--C-:B------:R-:W-:Y:S01]  /*0810*/  IMAD R17, R4, UR11, R27.reuse ;  /* 0x0000000b04117c24 */ /* 0x100fe2000f8e021b */
[----:B------:R-:W2:Y:S01]  /*0820*/  LDG.E R19, desc[UR8][R18.64] ;  /* 0x0000000812137981 */ /* 0x000ea2000c1e1900 */
[----:B------:R-:W-:Y:S02]  /*0830*/  IMAD R27, R5, UR11, R27 ;  /* 0x0000000b051b7c24 */ /* 0x000fe4000f8e021b */
[----:B------:R-:W-:-:S04]  /*0840*/  IMAD.WIDE R16, R17, 0x4, R14 ;  /* 0x0000000411107825 */ /* 0x000fc800078e020e */
[----:B------:R-:W-:Y:S02]  /*0850*/  IMAD.WIDE R14, R27, 0x4, R14 ;  /* 0x000000041b0e7825 */ /* 0x000fe400078e020e */
[----:B------:R-:W3:Y:S04]  /*0860*/  LDG.E R16, desc[UR8][R16.64] ;  /* 0x0000000810107981 */ /* 0x000ee8000c1e1900 */
[----:B------:R-:W3:Y:S01]  /*0870*/  LDG.E R15, desc[UR8][R14.64] ;  /* 0x000000080e0f7981 */ /* 0x000ee2000c1e1900 */
[----:B--2---:R-:W-:-:S05]  /*0880*/  IADD3 R18, PT, PT, R28, -R19, RZ ;  /* 0x800000131c127210 */ /* 0x004fca0007ffe0ff */
[----:B------:R-:W-:Y:S02]  /*0890*/  IMAD R25, R26, R18, R25 ;  /* 0x000000121a197224 */ /* 0x000fe400078e0219 */
[----:B---3--:R-:W-:-:S04]  /*08a0*/  IMAD.IADD R27, R16, 0x1, -R15 ;  /* 0x00000001101b7824 */ /* 0x008fc800078e0a0f */
[----:B------:R-:W-:-:S07]  /*08b0*/  IMAD R25, R24, R27, R25 ;  /* 0x0000001b18197224 */ /* 0x000fce00078e0219 */
.L_x_7:
[----:B------:R-:W-:Y:S05]  /*08c0*/  BSYNC.RECONVERGENT B0 ;  /* 0x0000000000007941 */ /* 0x000fea0003800200 */
.L_x_6:
[----:B------:R-:W-:Y:S01]  /*08d0*/  UIADD3 UR7, UPT, UPT, UR4, 0x1, URZ ;  /* 0x0000000104077890 */ /* 0x000fe2000fffe0ff */
[----:B------:R-:W-:Y:S01]  /*08e0*/  IADD3 R14, PT, PT, R3, -0x1, RZ ;  /* 0xffffffff030e7810 */ /* 0x000fe20007ffe0ff */
[----:B------:R-:W-:Y:S04]  /*08f0*/  BSSY.RECONVERGENT B0, `(.L_x_8) ;  /* 0x000002f000007945 */ /* 0x000fe80003800200 */
[----:B------:R-:W-:-:S04]  /*0900*/  ISETP.NE.AND P0, PT, R2, UR7, PT ;  /* 0x0000000702007c0c */ /* 0x000fc8000bf05270 */
[----:B------:R-:W-:-:S13]  /*0910*/  ISETP.EQ.OR P0, PT, R14, UR7, !P0 ;  /* 0x000000070e007c0c */ /* 0x000fda000c702670 */
[----:B------:R-:W-:Y:S05]  /*0920*/  @P0 BRA `(.L_x_9) ;  /* 0x0000000000ac0947 */ /* 0x000fea0003800000 */
[----:B------:R-:W-:Y:S01]  /*0930*/  UIADD3 UR7, UPT, UPT, UR6, -0x1, URZ ;  /* 0xffffffff06077890 */ /* 0x000fe2000fffe0ff */
[----:B------:R-:W-:Y:S01]  /*0940*/  SHF.R.S32.HI R17, RZ, 0x1f, R6 ;  /* 0x0000001fff117819 */ /* 0x000fe20000011406 */
[----:B------:R-:W0:Y:S01]  /*0950*/  LDC.64 R14, c[0x0][0x388] ;  /* 0x0000e200ff0e7b82 */ /* 0x000e220000000a00 */
[----:B------:R-:W-:Y:S01]  /*0960*/  SHF.R.S32.HI R18, RZ, 0x1f, R7 ;  /* 0x0000001fff127819 */ /* 0x000fe20000011407 */
[----:B------:R-:W-:Y:S02]  /*0970*/  USHF.R.S32.HI UR10, URZ, 0x1f, UR7 ;  /* 0x0000001fff0a7899 */ /* 0x000fe40008011407 */
[----:B------:R-:W-:-:S04]  /*0980*/  IADD3 R16, P0, PT, R6, UR7, RZ ;  /* 0x0000000706107c10 */ /* 0x000fc8000ff1e0ff */
[----:B------:R-:W-:Y:S02]  /*0990*/  IADD3.X R17, PT, PT, R17, UR10, RZ, P0, !PT ;  /* 0x0000000a11117c10 */ /* 0x000fe400087fe4ff */
[----:B------:R-:W-:-:S04]  /*09a0*/  LEA R26, P0, R16, UR12, 0x2 ;  /* 0x0000000c101a7c11 */ /* 0x000fc8000f8010ff */
[----:B------:R-:W-:Y:S02]  /*09b0*/  LEA.HI.X R27, R16, UR13, R17, 0x2, P0 ;  /* 0x0000000d101b7c11 */ /* 0x000fe400080f1411 */
[----:B------:R-:W-:Y:S02]  /*09c0*/  IADD3 R17, P0, PT, R7, UR7, RZ ;  /* 0x0000000707117c10 */ /* 0x000fe4000ff1e0ff */
[----:B------:R-:W-:Y:S01]  /*09d0*/  SHF.R.S32.HI R29, RZ, 0x1f, R3 ;  /* 0x0000001fff1d7819 */ /* 0x000fe20000011403 */
[----:B------:R-:W2:Y:S01]  /*09e0*/  LDG.E R24, desc[UR8][R26.64+0x4] ;  /* 0x000004081a187981 */ /* 0x000ea2000c1e1900 */
[----:B------:R-:W-:Y:S02]  /*09f0*/  IADD3.X R18, PT, PT, R18, UR10, RZ, P0, !PT ;  /* 0x0000000a12127c10 */ /* 0x000fe400087fe4ff */
[----:B------:R-:W-:Y:S02]  /*0a00*/  LEA R16, P1, R17, UR12, 0x2 ;  /* 0x0000000c11107c11 */ /* 0x000fe4000f8210ff */
[----:B-1----:R-:W-:-:S02]  /*0a10*/  IADD3 R19, P0, PT, R8, R3, RZ ;  /* 0x0000000308137210 */ /* 0x002fc40007f1e0ff */
[----:B------:R-:W-:Y:S02]  /*0a20*/  LEA.HI.X R17, R17, UR13, R18, 0x2, P1 ;  /* 0x0000000d11117c11 */ /* 0x000fe400088f1412 */
[----:B------:R-:W-:Y:S01]  /*0a30*/  LEA.HI.X.SX32 R28, R8, R29, 0x1, P0 ;  /* 0x0000001d081c7211 */ /* 0x000fe200000f0eff */
[----:B0-----:R-:W-:Y:S01]  /*0a40*/  IMAD.WIDE R14, R9, 0x4, R14 ;  /* 0x00000004090e7825 */ /* 0x001fe200078e020e */
[C---:B------:R-:W-:Y:S01]  /*0a50*/  LEA R18, P0, R19.reuse, UR12, 0x2 ;  /* 0x0000000c13127c11 */ /* 0x040fe2000f8010ff */
[----:B------:R-:W3:Y:S03]  /*0a60*/  LDG.E R27, desc[UR8][R12.64] ;  /* 0x000000080c1b7981 */ /* 0x000ee6000c1e1900 */
[----:B------:R-:W-:Y:S01]  /*0a70*/  LEA.HI.X R19, R19, UR13, R28, 0x2, P0 ;  /* 0x0000000d13137c11 */ /* 0x000fe200080f141c */
[----:B------:R0:W4:Y:S04]  /*0a80*/  LDG.E R29, desc[UR8][R14.64] ;  /* 0x000000080e1d7981 */ /* 0x000128000c1e1900 */
[----:B------:R1:W4:Y:S04]  /*0a90*/  LDG.E R18, desc[UR8][R18.64+-0x4] ;  /* 0xfffffc0812127981 */ /* 0x000328000c1e1900 */
[----:B------:R-:W2:Y:S01]  /*0aa0*/  LDG.E R17, desc[UR8][R16.64+0x4] ;  /* 0x0000040810117981 */ /* 0x000ea2000c1e1900 */
[----:B0-----:R-:W0:Y:S01]  /*0ab0*/  LDC.64 R14, c[0x0][0x390] ;  /* 0x0000e400ff0e7b82 */ /* 0x001e220000000a00 */
[----:B---3--:R-:W-:-:S02]  /*0ac0*/  IMAD R28, R27, UR11, R4 ;  /* 0x0000000b1b1c7c24 */ /* 0x008fc4000f8e0204 */
[----:B-1----:R-:W-:Y:S01]  /*0ad0*/  IMAD R19, R27, UR11, R5 ;  /* 0x0000000b1b137c24 */ /* 0x002fe2000f8e0205 */
[----:B----4-:R-:W-:Y:S01]  /*0ae0*/  IADD3 R26, PT, PT, R18, -R29, RZ ;  /* 0x8000001d121a7210 */ /* 0x010fe20007ffe0ff */
[----:B0-----:R-:W-:-:S04]  /*0af0*/  IMAD.WIDE R28, R28, 0x4, R14 ;  /* 0x000000041c1c7825 */ /* 0x001fc800078e020e */
[----:B------:R-:W-:Y:S02]  /*0b00*/  IMAD.WIDE R18, R19, 0x4, R14 ;  /* 0x0000000413127825 */ /* 0x000fe400078e020e */
[----:B------:R-:W3:Y:S02]  /*0b10*/  LDG.E R28, desc[UR8][R28.64] ;  /* 0x000000081c1c7981 */ /* 0x000ee4000c1e1900 */
[----:B--2---:R-:W-:Y:S02]  /*0b20*/  IMAD.IADD R24, R24, 0x1, -R17 ;  /* 0x0000000118187824 */ /* 0x004fe400078e0a11 */
[----:B------:R-:W3:Y:S02]  /*0b30*/  LDG.E R17, desc[UR8][R18.64] ;  /* 0x0000000812117981 */ /* 0x000ee4000c1e1900 */
[----:B---3--:R-:W-:Y:S02]  /*0b40*/  IMAD.IADD R18, R28, 0x1, -R17 ;  /* 0x000000011c127824 */ /* 0x008fe400078e0a11 */
[----:B------:R-:W-:-:S02]  /*0b50*/  IMAD R17, R4, UR11, R27 ;  /* 0x0000000b04117c24 */ /* 0x000fc4000f8e021b */
[----:B------:R-:W-:Y:S02]  /*0b60*/  IMAD R27, R5, UR11, R27 ;  /* 0x0000000b051b7c24 */ /* 0x000fe4000f8e021b */
[----:B------:R-:W-:-:S04]  /*0b70*/  IMAD.WIDE R16, R17, 0x4, R14 ;  /* 0x0000000411107825 */ /* 0x000fc800078e020e */
[----:B------:R-:W-:Y:S02]  /*0b80*/  IMAD.WIDE R14, R27, 0x4, R14 ;  /* 0x000000041b0e7825 */ /* 0x000fe400078e020e */
[----:B------:R-:W2:Y:S04]  /*0b90*/  LDG.E R16, desc[UR8][R16.64] ;  /* 0x0000000810107981 */ /* 0x000ea8000c1e1900 */
[----:B------:R-:W2:Y:S01]  /*0ba0*/  LDG.E R15, desc[UR8][R14.64] ;  /* 0x000000080e0f7981 */ /* 0x000ea2000c1e1900 */
[----:B------:R-:W-:Y:S01]  /*0bb0*/  IMAD R25, R26, R18, R25 ;  /* 0x000000121a197224 */ /* 0x000fe200078e0219 */
[----:B--2---:R-:W-:-:S05]  /*0bc0*/  IADD3 R27, PT, PT, R16, -R15, RZ ;  /* 0x8000000f101b7210 */ /* 0x004fca0007ffe0ff */
[----:B------:R-:W-:-:S07]  /*0bd0*/  IMAD R25, R24, R27, R25 ;  /* 0x0000001b18197224 */ /* 0x000fce00078e0219 */
.L_x_9:
[----:B------:R-:W-:Y:S05]  /*0be0*/  BSYNC.RECONVERGENT B0 ;  /* 0x0000000000007941 */ /* 0x000fea0003800200 */
.L_x_8:
[----:B------:R-:W1:Y:S01]  /*0bf0*/  LDC R14, c[0x0][0x3a0] ;  /* 0x0000e800ff0e7b82 */ /* 0x000e620000000800 */
[----:B------:R-:W-:Y:S01]  /*0c00*/  IADD3 R12, P0, PT, R12, 0x8, RZ ;  /* 0x000000080c0c7810 */ /* 0x000fe20007f1e0ff */
[----:B------:R-:W-:Y:S01]  /*0c10*/  UIADD3 UR4, UPT, UPT, UR4, 0x2, URZ ;  /* 0x0000000204047890 */ /* 0x000fe2000fffe0ff */
[----:B------:R-:W-:Y:S01]  /*0c20*/  IADD3 R11, PT, PT, R11, 0x2, RZ ;  /* 0x000000020b0b7810 */ /* 0x000fe20007ffe0ff */
[----:B------:R-:W-:Y:S01]  /*0c30*/  UIADD3 UR6, UPT, UPT, UR6, 0x2, URZ ;  /* 0x0000000206067890 */ /* 0x000fe2000fffe0ff */
[----:B------:R-:W-:Y:S01]  /*0c40*/  VIADD R23, R23, 0x2 ;  /* 0x0000000217177836 */ /* 0x000fe20000000000 */
[----:B------:R-:W-:Y:S01]  /*0c50*/  IADD3 R22, PT, PT, R22, 0x2, RZ ;  /* 0x0000000216167810 */ /* 0x000fe20007ffe0ff */
[----:B------:R-:W-:Y:S01]  /*0c60*/  IMAD.X R13, RZ, RZ, R13, P0 ;  /* 0x000000ffff0d7224 */ /* 0x000fe200000e060d */
[----:B------:R-:W-:Y:S01]  /*0c70*/  ISETP.NE.AND P0, PT, R10, UR4, PT ;  /* 0x000000040a007c0c */ /* 0x000fe2000bf05270 */
[C---:B-1----:R-:W-:Y:S01]  /*0c80*/  IMAD R8, R14.reuse, 0x2, R8 ;  /* 0x000000020e087824 */ /* 0x042fe200078e0208 */
[C---:B------:R-:W-:Y:S01]  /*0c90*/  LEA R9, R14.reuse, R9, 0x1 ;  /* 0x000000090e097211 */ /* 0x040fe200078e08ff */
[C---:B------:R-:W-:Y:S01]  /*0ca0*/  IMAD R20, R14.reuse, 0x2, R20 ;  /* 0x000000020e147824 */ /* 0x040fe200078e0214 */
[----:B------:R-:W-:-:S09]  /*0cb0*/  LEA R21, R14, R21, 0x1 ;  /* 0x000000150e157211 */ /* 0x000fd200078e08ff */
[----:B------:R-:W-:Y:S05]  /*0cc0*/  @P0 BRA `(.L_x_10) ;  /* 0xfffffff800680947 */ /* 0x000fea000383ffff */
[----:B------:R-:W-:-:S07]  /*0cd0*/  IMAD.MOV.U32 R17, RZ, RZ, R10 ;  /* 0x000000ffff117224 */ /* 0x000fce00078e000a */
.L_x_5:
[----:B------:R-:W-:Y:S01]  /*0ce0*/  ISETP.NE.AND P0, PT, R17, R2, PT ;  /* 0x000000021100720c */ /* 0x000fe20003f05270 */
[----:B------:R-:W-:Y:S01]  /*0cf0*/  BSSY.RECONVERGENT B0, `(.L_x_4) ;  /* 0x000002e000007945 */ /* 0x000fe20003800200 */
[----:B------:R-:W-:Y:S02]  /*0d00*/  IADD3 R8, PT, PT, R3, -0x1, RZ ;  /* 0xffffffff03087810 */ /* 0x000fe40007ffe0ff */
[----:B------:R-:W-:Y:S02]  /*0d10*/  LOP3.LUT R9, R14, 0x1, RZ, 0xc0, !PT ;  /* 0x000000010e097812 */ /* 0x000fe400078ec0ff */
[----:B------:R-:W-:-:S04]  /*0d20*/  ISETP.EQ.OR P0, PT, R17, R8, !P0 ;  /* 0x000000081100720c */ /* 0x000fc80004702670 */
[----:B------:R-:W-:-:S13]  /*0d30*/  ISETP.NE.U32.OR P0, PT, R9, 0x1, P0 ;  /* 0x000000010900780c */ /* 0x000fda0000705470 */
[----:B------:R-:W-:Y:S05]  /*0d40*/  @P0 BRA `(.L_x_11) ;  /* 0x0000000000a00947 */ /* 0x000fea0003800000 */
[----:B------:R-:W0:Y:S01]  /*0d50*/  LDC.64 R18, c[0x0][0x398] ;  /* 0x0000e600ff127b82 */ /* 0x000e220000000a00 */
[----:B------:R-:W1:Y:S01]  /*0d60*/  LDCU.64 UR6, c[0x0][0x388] ;  /* 0x00007100ff0677ac */ /* 0x000e620008000a00 */
[----:B------:R-:W-:-:S06]  /*0d70*/  IMAD R16, R17, R14, RZ ;  /* 0x0000000e11107224 */ /* 0x000fcc00078e02ff */
[----:B------:R-:W2:Y:S01]  /*0d80*/  LDC.64 R10, c[0x0][0x388] ;  /* 0x0000e200ff0a7b82 */ /* 0x000ea20000000a00 */
[----:B------:R-:W-:-:S07]  /*0d90*/  SHF.R.S32.HI R13, RZ, 0x1f, R3 ;  /* 0x0000001fff0d7819 */ /* 0x000fce0000011403 */
[----:B------:R-:W3:Y:S01]  /*0da0*/  LDC.64 R8, c[0x0][0x390] ;  /* 0x0000e400ff087b82 */ /* 0x000ee20000000a00 */
[----:B0-----:R-:W-:-:S05]  /*0db0*/  IMAD.WIDE.U32 R18, R17, 0x4, R18 ;  /* 0x0000000411127825 */ /* 0x001fca00078e0012 */
[----:B------:R-:W4:Y:S01]  /*0dc0*/  LDG.E R15, desc[UR8][R18.64] ;  /* 0x00000008120f7981 */ /* 0x000f22000c1e1900 */
[C---:B------:R-:W-:Y:S02]  /*0dd0*/  IADD3 R3, P0, PT, R16.reuse, R3, RZ ;  /* 0x0000000310037210 */ /* 0x040fe40007f1e0ff */
[----:B------:R-:W-:Y:S02]  /*0de0*/  IADD3 R7, PT, PT, R7, R17, RZ ;  /* 0x0000001107077210 */ /* 0x000fe40007ffe0ff */
[----:B------:R-:W-:Y:S02]  /*0df0*/  LEA.HI.X.SX32 R20, R16, R13, 0x1, P0 ;  /* 0x0000000d10147211 */ /* 0x000fe400000f0eff */
[----:B-1----:R-:W-:-:S04]  /*0e00*/  LEA R12, P0, R3, UR6, 0x2 ;  /* 0x00000006030c7c11 */ /* 0x002fc8000f8010ff */
[----:B------:R-:W-:Y:S01]  /*0e10*/  LEA.HI.X R13, R3, UR7, R20, 0x2, P0 ;  /* 0x00000007030d7c11 */ /* 0x000fe200080f1414 */
[----:B------:R-:W-:Y:S02]  /*0e20*/  IMAD.IADD R3, R6, 0x1, R17 ;  /* 0x0000000106037824 */ /* 0x000fe400078e0211 */
[----:B------:R-:W-:Y:S02]  /*0e30*/  IMAD.IADD R17, R2, 0x1, R16 ;  /* 0x0000000102117824 */ /* 0x000fe400078e0210 */
[--C-:B--2---:R-:W-:Y:S01]  /*0e40*/  IMAD.WIDE R2, R3, 0x4, R10.reuse ;  /* 0x0000000403027825 */ /* 0x104fe200078e020a */
[----:B------:R-:W2:Y:S03]  /*0e50*/  LDG.E R12, desc[UR8][R12.64+-0x4] ;  /* 0xfffffc080c0c7981 */ /* 0x000ea6000c1e1900 */
[--C-:B------:R-:W-:Y:S02]  /*0e60*/  IMAD.WIDE R6, R7, 0x4, R10.reuse ;  /* 0x0000000407067825 */ /* 0x100fe400078e020a */
[----:B------:R-:W5:Y:S02]  /*0e70*/  LDG.E R2, desc[UR8][R2.64] ;  /* 0x0000000802027981 */ /* 0x000f64000c1e1900 */
[----:B------:R-:W-:-:S02]  /*0e80*/  IMAD.WIDE R10, R17, 0x4, R10 ;  /* 0x00000004110a7825 */ /* 0x000fc400078e020a */
[----:B------:R-:W5:Y:S04]  /*0e90*/  LDG.E R7, desc[UR8][R6.64] ;  /* 0x0000000806077981 */ /* 0x000f68000c1e1900 */
[----:B------:R-:W2:Y:S01]  /*0ea0*/  LDG.E R11, desc[UR8][R10.64] ;  /* 0x000000080a0b7981 */ /* 0x000ea2000c1e1900 */
[CC--:B----4-:R-:W-:Y:S02]  /*0eb0*/  IMAD R17, R15.reuse, R14.reuse, R4 ;  /* 0x0000000e0f117224 */ /* 0x0d0fe400078e0204 */
[-C--:B------:R-:W-:Y:S02]  /*0ec0*/  IMAD R19, R15, R14.reuse, R5 ;  /* 0x0000000e0f137224 */ /* 0x080fe400078e0205 */
[-CC-:B------:R-:W-:Y:S02]  /*0ed0*/  IMAD R21, R4, R14.reuse, R15.reuse ;  /* 0x0000000e04157224 */ /* 0x180fe400078e020f */
[----:B------:R-:W-:-:S02]  /*0ee0*/  IMAD R23, R5, R14, R15 ;  /* 0x0000000e05177224 */ /* 0x000fc400078e020f */
[----:B---3--:R-:W-:-:S04]  /*0ef0*/  IMAD.WIDE R14, R17, 0x4, R8 ;  /* 0x00000004110e7825 */ /* 0x008fc800078e0208 */
[--C-:B------:R-:W-:Y:S02]  /*0f00*/  IMAD.WIDE R16, R19, 0x4, R8.reuse ;  /* 0x0000000413107825 */ /* 0x100fe400078e0208 */
[----:B------:R-:W3:Y:S02]  /*0f10*/  LDG.E R14, desc[UR8][R14.64] ;  /* 0x000000080e0e7981 */ /* 0x000ee4000c1e1900 */
[--C-:B------:R-:W-:Y:S02]  /*0f20*/  IMAD.WIDE R4, R21, 0x4, R8.reuse ;  /* 0x0000000415047825 */ /* 0x100fe400078e0208 */
[----:B------:R-:W3:Y:S02]  /*0f30*/  LDG.E R17, desc[UR8][R16.64] ;  /* 0x0000000810117981 */ /* 0x000ee4000c1e1900 */
[----:B------:R-:W-:Y:S02]  /*0f40*/  IMAD.WIDE R8, R23, 0x4, R8 ;  /* 0x0000000417087825 */ /* 0x000fe400078e0208 */
[----:B------:R-:W4:Y:S04]  /*0f50*/  LDG.E R4, desc[UR8][R4.64] ;  /* 0x0000000804047981 */ /* 0x000f28000c1e1900 */
[----:B------:R-:W4:Y:S01]  /*0f60*/  LDG.E R9, desc[UR8][R8.64] ;  /* 0x0000000808097981 */ /* 0x000f22000c1e1900 */
[----:B--2---:R-:W-:-:S02]  /*0f70*/  IADD3 R12, PT, PT, R12, -R11, RZ ;  /* 0x8000000b0c0c7210 */ /* 0x004fc40007ffe0ff */
[----:B-----5:R-:W-:Y:S01]  /*0f80*/  IADD3 R11, PT, PT, R2, -R7, RZ ;  /* 0x80000007020b7210 */ /* 0x020fe20007ffe0ff */
[----:B---3--:R-:W-:-:S04]  /*0f90*/  IMAD.IADD R13, R14, 0x1, -R17 ;  /* 0x000000010e0d7824 */ /* 0x008fc800078e0a11 */
[----:B------:R-:W-:Y:S02]  /*0fa0*/  IMAD R12, R12, R13, R25 ;  /* 0x0000000d0c0c7224 */ /* 0x000fe400078e0219 */
[----:B----4-:R-:W-:-:S04]  /*0fb0*/  IMAD.IADD R10, R4, 0x1, -R9 ;  /* 0x00000001040a7824 */ /* 0x010fc800078e0a09 */
[----:B------:R-:W-:-:S07]  /*0fc0*/  IMAD R25, R11, R10, R12 ;  /* 0x0000000a0b197224 */ /* 0x000fce00078e020c */
.L_x_11:
[----:B------:R-:W-:Y:S05]  /*0fd0*/  BSYNC.RECONVERGENT B0 ;  /* 0x0000000000007941 */ /* 0x000fea0003800200 */
.L_x_4:
[----:B------:R-:W0:Y:S02]  /*0fe0*/  LDC.64 R2, c[0x0][0x380] ;  /* 0x0000e000ff027b82 */ /* 0x000e240000000a00 */
[----:B0-----:R-:W-:-:S05]  /*0ff0*/  IMAD.WIDE R2, R0, 0x4, R2 ;  /* 0x0000000400027825 */ /* 0x001fca00078e0202 */
[----:B------:R-:W-:Y:S01]  /*1000*/  STG.E desc[UR8][R2.64], R25 ;  /* 0x0000001902007986 */ /* 0x000fe2000c101908 */
[----:B------:R-:W-:Y:S05]  /*1010*/  EXIT ;  /* 0x000000000000794d */ /* 0x000fea0003800000 */
.L_x_12:
[----:B------:R-:W-:-:S00]  /*1020*/  BRA `(.L_x_12) ;  /* 0xfffffffc00fc7947 */ /* 0x000fc0000383ffff */
[----:B------:R-:W-:-:S00]  /*1030*/  NOP ;  /* 0x0000000000007918 */ /* 0x000fc00000000000 */
        /* <DEDUP_REMOVED lines=12> */
.L_x_13:


//--------------------- .nv.shared.reserved.0     --------------------------
	.section	.nv.shared.reserved.0,"aw",@nobits
	.weak		__nv_reservedSMEM_offset_0_alias
	.size		__nv_reservedSMEM_offset_0_alias, 0, 64
	.other		__nv_reservedSMEM_offset_0_alias,@"STO_CUDA_RESERVED_SHARED STV_DEFAULT"
__nv_reservedSMEM_offset_0_alias:
	.zero		0
	.zero		64


//--------------------- .nv.constant0._Z8main_gpuPiS_S_S_i --------------------------
	.section	.nv.constant0._Z8main_gpuPiS_S_S_i,"a",@progbits
	.sectionflags	@""
	.align	4
.nv.constant0._Z8main_gpuPiS_S_S_i:
	.zero		932


//--------------------- SYMBOLS --------------------------

	.type		.nv.reservedSmem.offset0,@object
	.size		.nv.reservedSmem.offset0,0x4
